	.headerflags	@"EF_CUDA_TEXMODE_UNIFIED EF_CUDA_64BIT_ADDRESS EF_CUDA_ACCELERATORS EF_CUDA_SM90 EF_CUDA_VIRTUAL_SM(EF_CUDA_SM90)"
	.elftype	@"ET_EXEC"


//--------------------- .nv.info                  --------------------------
	.section	.nv.info,"",@"SHT_CUDA_INFO"
	.align	4


	//----- nvinfo : EIATTR_REGCOUNT
	.align		4
        /*0000*/ 	.byte	0x04, 0x2f
        /*0002*/ 	.short	(.L_1 - .L_0)
	.align		4
.L_0:
        /*0004*/ 	.word	index@(triton_poi_fused_convolution_26)
        /*0008*/ 	.word	0x0000000a


	//----- nvinfo : EIATTR_MIN_STACK_SIZE
	.align		4
.L_1:
        /*000c*/ 	.byte	0x04, 0x12
        /*000e*/ 	.short	(.L_3 - .L_2)
	.align		4
.L_2:
        /*0010*/ 	.word	index@(triton_poi_fused_convolution_26)
        /*0014*/ 	.word	0x00000000


	//----- nvinfo : EIATTR_FRAME_SIZE
	.align		4
.L_3:
        /*0018*/ 	.byte	0x04, 0x11
        /*001a*/ 	.short	(.L_5 - .L_4)
	.align		4
.L_4:
        /*001c*/ 	.word	index@(triton_poi_fused_convolution_26)
        /*0020*/ 	.word	0x00000000


	//----- nvinfo : EIATTR_MIN_STACK_SIZE
	.align		4
.L_5:
        /*0024*/ 	.byte	0x04, 0x12
        /*0026*/ 	.short	(.L_7 - .L_6)
	.align		4
.L_6:
        /*0028*/ 	.word	index@(triton_poi_fused_convolution_26)
        /*002c*/ 	.word	0x00000000
.L_7:


//--------------------- .nv.info.triton_poi_fused_convolution_26 --------------------------
	.section	.nv.info.triton_poi_fused_convolution_26,"",@"SHT_CUDA_INFO"
	.sectionflags	@""
	.align	4


	//----- nvinfo : EIATTR_CUDA_API_VERSION
	.align		4
        /*0000*/ 	.byte	0x04, 0x37
        /*0002*/ 	.short	(.L_9 - .L_8)
.L_8:
        /*0004*/ 	.word	0x0000007c


	//----- nvinfo : EIATTR_KPARAM_INFO
	.align		4
.L_9:
        /*0008*/ 	.byte	0x04, 0x17
        /*000a*/ 	.short	(.L_11 - .L_10)
.L_10:
        /*000c*/ 	.word	0x00000000
        /*0010*/ 	.short	0x0002
        /*0012*/ 	.short	0x0010
        /*0014*/ 	.byte	0x00, 0xf0, 0x11, 0x00


	//----- nvinfo : EIATTR_KPARAM_INFO
	.align		4
.L_11:
        /*0018*/ 	.byte	0x04, 0x17
        /*001a*/ 	.short	(.L_13 - .L_12)
.L_12:
        /*001c*/ 	.word	0x00000000
        /*0020*/ 	.short	0x0001
        /*0022*/ 	.short	0x0008
        /*0024*/ 	.byte	0x00, 0xf4, 0x21, 0x00


	//----- nvinfo : EIATTR_KPARAM_INFO
	.align		4
.L_13:
        /*0028*/ 	.byte	0x04, 0x17
        /*002a*/ 	.short	(.L_15 - .L_14)
.L_14:
        /*002c*/ 	.word	0x00000000
        /*0030*/ 	.short	0x0000
        /*0032*/ 	.short	0x0000
        /*0034*/ 	.byte	0x00, 0xf4, 0x21, 0x00


	//----- nvinfo : EIATTR_SPARSE_MMA_MASK
	.align		4
.L_15:
        /*0038*/ 	.byte	0x03, 0x50
        /*003a*/ 	.short	0x0000


	//----- nvinfo : EIATTR_MAXREG_COUNT
	.align		4
        /*003c*/ 	.byte	0x03, 0x1b
        /*003e*/ 	.short	0x00ff


	//----- nvinfo : EIATTR_EXIT_INSTR_OFFSETS
	.align		4
        /*0040*/ 	.byte	0x04, 0x1c
        /*0042*/ 	.short	(.L_17 - .L_16)


	//   ....[0]....
.L_16:
        /*0044*/ 	.word	0x000000d0


	//----- nvinfo : EIATTR_REQNTID
	.align		4
.L_17:
        /*0048*/ 	.byte	0x04, 0x10
        /*004a*/ 	.short	(.L_19 - .L_18)
.L_18:
        /*004c*/ 	.word	0x00000080
        /*0050*/ 	.word	0x00000001
        /*0054*/ 	.word	0x00000001


	//----- nvinfo : EIATTR_CBANK_PARAM_SIZE
	.align		4
.L_19:
        /*0058*/ 	.byte	0x03, 0x19
        /*005a*/ 	.short	0x0014


	//----- nvinfo : EIATTR_PARAM_CBANK
	.align		4
        /*005c*/ 	.byte	0x04, 0x0a
        /*005e*/ 	.short	(.L_21 - .L_20)
	.align		4
.L_20:
        /*0060*/ 	.word	index@(.nv.constant0.triton_poi_fused_convolution_26)
        /*0064*/ 	.short	0x0210
        /*0066*/ 	.short	0x0014


	//----- nvinfo : EIATTR_SW_WAR
	.align		4
.L_21:
        /*0068*/ 	.byte	0x04, 0x36
        /*006a*/ 	.short	(.L_23 - .L_22)
.L_22:
        /*006c*/ 	.word	0x00000008
.L_23:


//--------------------- .nv.callgraph             --------------------------
	.section	.nv.callgraph,"",@"SHT_CUDA_CALLGRAPH"
	.align	4
	.sectionentsize	8
	.align		4
        /*0000*/ 	.word	0x00000000
	.align		4
        /*0004*/ 	.word	0xffffffff
	.align		4
        /*0008*/ 	.word	0x00000000
	.align		4
        /*000c*/ 	.word	0xfffffffe
	.align		4
        /*0010*/ 	.word	0x00000000
	.align		4
        /*0014*/ 	.word	0xfffffffd
	.align		4
        /*0018*/ 	.word	0x00000000
	.align		4
        /*001c*/ 	.word	0xfffffffc


//--------------------- .text.triton_poi_fused_convolution_26 --------------------------
	.section	.text.triton_poi_fused_convolution_26,"ax",@progbits
	.align	128
        .global         triton_poi_fused_convolution_26
        .type           triton_poi_fused_convolution_26,@function
        .size           triton_poi_fused_convolution_26,(.L_x_1 - triton_poi_fused_convolution_26)
        .other          triton_poi_fused_convolution_26,@"STO_CUDA_ENTRY STV_DEFAULT"
triton_poi_fused_convolution_26:
.text.triton_poi_fused_convolution_26:
[----:B------:R-:W-:Y:S01]  /*0000*/  LDC R1, c[0x0][0x28] ;  /* 0x00000a00ff017b82 */ /* 0x000fe20000000800 */
[----:B------:R-:W1:Y:S07]  /*0010*/  S2R R0, SR_TID.X ;  /* 0x0000000000007919 */ /* 0x000e6e0000002100 */
[----:B------:R-:W2:Y:S01]  /*0020*/  LDC.64 R2, c[0x0][0x210] ;  /* 0x00008400ff027b82 */ /* 0x000ea20000000a00 */
[----:B------:R-:W-:Y:S01]  /*0030*/  ULDC.64 UR4, c[0x0][0x208] ;  /* 0x0000820000047ab9 */ /* 0x000fe20000000a00 */
[----:B------:R-:W3:Y:S06]  /*0040*/  S2R R7, SR_CTAID.X ;  /* 0x0000000000077919 */ /* 0x000eec0000002500 */
[----:B------:R-:W4:Y:S01]  /*0050*/  LDC.64 R4, c[0x0][0x218] ;  /* 0x00008600ff047b82 */ /* 0x000f220000000a00 */
[----:B-1----:R-:W-:Y:S01]  /*0060*/  LOP3.LUT R0, R0, 0x7f, RZ, 0xc0, !PT ;  /* 0x0000007f00007812 */ /* 0x002fe200078ec0ff */
[----:B----4-:R-:W4:Y:S03]  /*0070*/  LDG.E R5, desc[UR4][R4.64] ;  /* 0x0000000404057981 */ /* 0x010f26000c1e1900 */
[----:B---3--:R-:W-:-:S05]  /*0080*/  LEA R7, R7, R0, 0x7 ;  /* 0x0000000007077211 */ /* 0x008fca00078e38ff */
[----:B--2---:R-:W-:-:S05]  /*0090*/  IMAD.WIDE R2, R7, 0x4, R2 ;  /* 0x0000000407027825 */ /* 0x004fca00078e0202 */
[----:B------:R-:W4:Y:S02]  /*00a0*/  LDG.E R0, desc[UR4][R2.64] ;  /* 0x0000000402007981 */ /* 0x000f24000c1e1900 */
[----:B----4-:R-:W-:-:S05]  /*00b0*/  FADD R7, R0, R5 ;  /* 0x0000000500077221 */ /* 0x010fca0000000000 */
[----:B------:R-:W-:Y:S01]  /*00c0*/  STG.E desc[UR4][R2.64], R7 ;  /* 0x0000000702007986 */ /* 0x000fe2000c101904 */
[----:B------:R-:W-:Y:S05]  /*00d0*/  EXIT ;  /* 0x000000000000794d */ /* 0x000fea0003800000 */
.L_x_0:
[----:B------:R-:W-:-:S00]  /*00e0*/  BRA `(.L_x_0) ;  /* 0xfffffffc00fc7947 */ /* 0x000fc0000383ffff */
[----:B------:R-:W-:-:S00]  /*00f0*/  NOP ;  /* 0x0000000000007918 */ /* 0x000fc00000000000 */
        /* <DEDUP_REMOVED lines=8> */
.L_x_1:


//--------------------- .nv.constant0.triton_poi_fused_convolution_26 --------------------------
	.section	.nv.constant0.triton_poi_fused_convolution_26,"a",@progbits
	.sectionflags	@""
	.align	4
.nv.constant0.triton_poi_fused_convolution_26:
	.zero		548
